//
// Generated by NVIDIA NVVM Compiler
//
// Compiler Build ID: CL-36424714
// Cuda compilation tools, release 13.0, V13.0.88
// Based on NVVM 20.0.0
//

.version 9.0
.target sm_100
.address_size 64

	// .globl	_Z14vector_add_gpuPiS_S_i

.visible .entry _Z14vector_add_gpuPiS_S_i(
	.param .u64 .ptr .align 1 _Z14vector_add_gpuPiS_S_i_param_0,
	.param .u64 .ptr .align 1 _Z14vector_add_gpuPiS_S_i_param_1,
	.param .u64 .ptr .align 1 _Z14vector_add_gpuPiS_S_i_param_2,
	.param .u32 _Z14vector_add_gpuPiS_S_i_param_3
)
{
	.reg .b32 	%r<5>;
	.reg .b64 	%rd<11>;

	ld.param.u64 	%rd1, [_Z14vector_add_gpuPiS_S_i_param_0];
	ld.param.u64 	%rd2, [_Z14vector_add_gpuPiS_S_i_param_1];
	ld.param.u64 	%rd3, [_Z14vector_add_gpuPiS_S_i_param_2];
	cvta.to.global.u64 	%rd4, %rd3;
	cvta.to.global.u64 	%rd5, %rd2;
	cvta.to.global.u64 	%rd6, %rd1;
	mov.u32 	%r1, %ctaid.x;
	mul.wide.u32 	%rd7, %r1, 4;
	add.s64 	%rd8, %rd6, %rd7;
	ld.global.u32 	%r2, [%rd8];
	add.s64 	%rd9, %rd5, %rd7;
	ld.global.u32 	%r3, [%rd9];
	add.s32 	%r4, %r3, %r2;
	add.s64 	%rd10, %rd4, %rd7;
	st.global.u32 	[%rd10], %r4;
	ret;

}


// ===== COMPILED SASS (sm_100) =====

	.target	sm_100

	.elftype	@"ET_EXEC"


//--------------------- .note.nv.tkinfo           --------------------------
	.section	.note.nv.tkinfo,"",@"SHT_NOTE"
	.sectionflags	@"SHF_NOTE_NV_TKINFO"
	.tkinfo
        /*0018*/ 	.word	0x00000002
        /*0030*/ 	.string	""
        /*0030*/ 	.string	"ptxas"
        /*0030*/ 	.string	"Cuda compilation tools, release 13.0, V13.0.88"
        /*0030*/ 	.string	"Build cuda_13.0.r13.0/compiler.36424714_0"
        /*0030*/ 	.string	"-arch sm_100 -m 64 "



//--------------------- .note.nv.cuinfo           --------------------------
	.section	.note.nv.cuinfo,"",@"SHT_NOTE"
	.sectionflags	@"SHF_NOTE_NV_CUINFO"
        /*0018*/ 	.short	0x0002
        /*001a*/ 	.short	0x0064
        /*001c*/ 	.short	0x0082
	.zero		2


//--------------------- .nv.info                  --------------------------
	.section	.nv.info,"",@"SHT_CUDA_INFO"
	.align	4


	//----- nvinfo : EIATTR_REGCOUNT
	.align		4
        /*0000*/ 	.byte	0x04, 0x2f
        /*0002*/ 	.short	(.L_1 - .L_0)
	.align		4
.L_0:
        /*0004*/ 	.word	index@(_Z14vector_add_gpuPiS_S_i)
        /*0008*/ 	.word	0x0000000c


	//----- nvinfo : EIATTR_FRAME_SIZE
	.align		4
.L_1:
        /*000c*/ 	.byte	0x04, 0x11
        /*000e*/ 	.short	(.L_3 - .L_2)
	.align		4
.L_2:
        /*0010*/ 	.word	index@(_Z14vector_add_gpuPiS_S_i)
        /*0014*/ 	.word	0x00000000


	//----- nvinfo : EIATTR_MIN_STACK_SIZE
	.align		4
.L_3:
        /*0018*/ 	.byte	0x04, 0x12
        /*001a*/ 	.short	(.L_5 - .L_4)
	.align		4
.L_4:
        /*001c*/ 	.word	index@(_Z14vector_add_gpuPiS_S_i)
        /*0020*/ 	.word	0x00000000
.L_5:


//--------------------- .nv.compat                --------------------------
	.section	.nv.compat,"",@"SHT_CUDA_COMPAT_INFO"
	.align	4
        /*0000*/ 	.byte	0x02, 0x09, 0x00, 0x00, 0x02, 0x02, 0x01, 0x00, 0x02, 0x05, 0x05, 0x00, 0x03, 0x07, 0x01, 0x01
        /*0010*/ 	.byte	0x02, 0x03, 0x00, 0x00, 0x02, 0x06, 0x01, 0x00, 0x04, 0x0b, 0x08, 0x00, 0x09, 0x00, 0x00, 0x00
        /*0020*/ 	.byte	0x00, 0x00, 0x00, 0x00


//--------------------- .nv.info._Z14vector_add_gpuPiS_S_i --------------------------
	.section	.nv.info._Z14vector_add_gpuPiS_S_i,"",@"SHT_CUDA_INFO"
	.sectionflags	@""
	.align	4


	//----- nvinfo : EIATTR_CUDA_API_VERSION
	.align		4
        /*0000*/ 	.byte	0x04, 0x37
        /*0002*/ 	.short	(.L_7 - .L_6)
.L_6:
        /*0004*/ 	.word	0x00000082


	//----- nvinfo : EIATTR_KPARAM_INFO
	.align		4
.L_7:
        /*0008*/ 	.byte	0x04, 0x17
        /*000a*/ 	.short	(.L_9 - .L_8)
.L_8:
        /*000c*/ 	.word	0x00000000
        /*0010*/ 	.short	0x0003
        /*0012*/ 	.short	0x0018
        /*0014*/ 	.byte	0x00, 0xf0, 0x11, 0x00


	//----- nvinfo : EIATTR_KPARAM_INFO
	.align		4
.L_9:
        /*0018*/ 	.byte	0x04, 0x17
        /*001a*/ 	.short	(.L_11 - .L_10)
.L_10:
        /*001c*/ 	.word	0x00000000
        /*0020*/ 	.short	0x0002
        /*0022*/ 	.short	0x0010
        /*0024*/ 	.byte	0x00, 0xf5, 0x21, 0x00


	//----- nvinfo : EIATTR_KPARAM_INFO
	.align		4
.L_11:
        /*0028*/ 	.byte	0x04, 0x17
        /*002a*/ 	.short	(.L_13 - .L_12)
.L_12:
        /*002c*/ 	.word	0x00000000
        /*0030*/ 	.short	0x0001
        /*0032*/ 	.short	0x0008
        /*0034*/ 	.byte	0x00, 0xf5, 0x21, 0x00


	//----- nvinfo : EIATTR_KPARAM_INFO
	.align		4
.L_13:
        /*0038*/ 	.byte	0x04, 0x17
        /*003a*/ 	.short	(.L_15 - .L_14)
.L_14:
        /*003c*/ 	.word	0x00000000
        /*0040*/ 	.short	0x0000
        /*0042*/ 	.short	0x0000
        /*0044*/ 	.byte	0x00, 0xf5, 0x21, 0x00


	//----- nvinfo : EIATTR_SPARSE_MMA_MASK
	.align		4
.L_15:
        /*0048*/ 	.byte	0x03, 0x50
        /*004a*/ 	.short	0x0000


	//----- nvinfo : EIATTR_MAXREG_COUNT
	.align		4
        /*004c*/ 	.byte	0x03, 0x1b
        /*004e*/ 	.short	0x00ff


	//----- nvinfo : EIATTR_MERCURY_ISA_VERSION
	.align		4
        /*0050*/ 	.byte	0x03, 0x5f
        /*0052*/ 	.short	0x0101


	//----- nvinfo : EIATTR_VRC_CTA_INIT_COUNT
	.align		4
        /*0054*/ 	.byte	0x02, 0x4a
	.zero		1
	.zero		1


	//----- nvinfo : EIATTR_EXIT_INSTR_OFFSETS
	.align		4
        /*0058*/ 	.byte	0x04, 0x1c
        /*005a*/ 	.short	(.L_17 - .L_16)


	//   ....[0]....
.L_16:
        /*005c*/ 	.word	0x000000d0


	//----- nvinfo : EIATTR_CBANK_PARAM_SIZE
	.align		4
.L_17:
        /*0060*/ 	.byte	0x03, 0x19
        /*0062*/ 	.short	0x001c


	//----- nvinfo : EIATTR_PARAM_CBANK
	.align		4
        /*0064*/ 	.byte	0x04, 0x0a
        /*0066*/ 	.short	(.L_19 - .L_18)
	.align		4
.L_18:
        /*0068*/ 	.word	index@(.nv.constant0._Z14vector_add_gpuPiS_S_i)
        /*006c*/ 	.short	0x0380
        /*006e*/ 	.short	0x001c


	//----- nvinfo : EIATTR_SW_WAR
	.align		4
.L_19:
        /*0070*/ 	.byte	0x04, 0x36
        /*0072*/ 	.short	(.L_21 - .L_20)
.L_20:
        /*0074*/ 	.word	0x00000008
.L_21:


//--------------------- .nv.callgraph             --------------------------
	.section	.nv.callgraph,"",@"SHT_CUDA_CALLGRAPH"
	.align	4
	.sectionentsize	8
	.align		4
        /*0000*/ 	.word	0x00000000
	.align		4
        /*0004*/ 	.word	0xffffffff
	.align		4
        /*0008*/ 	.word	0x00000000
	.align		4
        /*000c*/ 	.word	0xfffffffe
	.align		4
        /*0010*/ 	.word	0x00000000
	.align		4
        /*0014*/ 	.word	0xfffffffd
	.align		4
        /*0018*/ 	.word	0x00000000
	.align		4
        /*001c*/ 	.word	0xfffffffc


//--------------------- .text._Z14vector_add_gpuPiS_S_i --------------------------
	.section	.text._Z14vector_add_gpuPiS_S_i,"ax",@progbits
	.align	128
        .global         _Z14vector_add_gpuPiS_S_i
        .type           _Z14vector_add_gpuPiS_S_i,@function
        .size           _Z14vector_add_gpuPiS_S_i,(.L_x_1 - _Z14vector_add_gpuPiS_S_i)
        .other          _Z14vector_add_gpuPiS_S_i,@"STO_CUDA_ENTRY STV_DEFAULT"
_Z14vector_add_gpuPiS_S_i:
.text._Z14vector_add_gpuPiS_S_i:
[----:B------:R-:W-:Y:S01]  /*0000*/  LDC R1, c[0x0][0x37c] ;  /* 0x0000df00ff017b82 */ /* 0x000fe20000000800 */
[----:B------:R-:W0:Y:S07]  /*0010*/  S2R R9, SR_CTAID.X ;  /* 0x0000000000097919 */ /* 0x000e2e0000002500 */
[----:B------:R-:W0:Y:S01]  /*0020*/  LDC.64 R2, c[0x0][0x380] ;  /* 0x0000e000ff027b82 */ /* 0x000e220000000a00 */
[----:B------:R-:W1:Y:S07]  /*0030*/  LDCU.64 UR4, c[0x0][0x358] ;  /* 0x00006b00ff0477ac */ /* 0x000e6e0008000a00 */
[----:B------:R-:W2:Y:S08]  /*0040*/  LDC.64 R4, c[0x0][0x388] ;  /* 0x0000e200ff047b82 */ /* 0x000eb00000000a00 */
[----:B------:R-:W3:Y:S01]  /*0050*/  LDC.64 R6, c[0x0][0x390] ;  /* 0x0000e400ff067b82 */ /* 0x000ee20000000a00 */
[----:B0-----:R-:W-:-:S04]  /*0060*/  IMAD.WIDE.U32 R2, R9, 0x4, R2 ;  /* 0x0000000409027825 */ /* 0x001fc800078e0002 */
[C---:B--2---:R-:W-:Y:S02]  /*0070*/  IMAD.WIDE.U32 R4, R9.reuse, 0x4, R4 ;  /* 0x0000000409047825 */ /* 0x044fe400078e0004 */
[----:B-1----:R-:W2:Y:S04]  /*0080*/  LDG.E R2, desc[UR4][R2.64] ;  /* 0x0000000402027981 */ /* 0x002ea8000c1e1900 */
[----:B------:R-:W2:Y:S01]  /*0090*/  LDG.E R5, desc[UR4][R4.64] ;  /* 0x0000000404057981 */ /* 0x000ea2000c1e1900 */
[----:B---3--:R-:W-:Y:S01]  /*00a0*/  IMAD.WIDE.U32 R6, R9, 0x4, R6 ;  /* 0x0000000409067825 */ /* 0x008fe200078e0006 */
[----:B--2---:R-:W-:-:S05]  /*00b0*/  IADD3 R9, PT, PT, R2, R5, RZ ;  /* 0x0000000502097210 */ /* 0x004fca0007ffe0ff */
[----:B------:R-:W-:Y:S01]  /*00c0*/  STG.E desc[UR4][R6.64], R9 ;  /* 0x0000000906007986 */ /* 0x000fe2000c101904 */
[----:B------:R-:W-:Y:S05]  /*00d0*/  EXIT ;  /* 0x000000000000794d */ /* 0x000fea0003800000 */
.L_x_0:
[----:B------:R-:W-:-:S00]  /*00e0*/  BRA `(.L_x_0) ;  /* 0xfffffffc00fc7947 */ /* 0x000fc0000383ffff */
[----:B------:R-:W-:-:S00]  /*00f0*/  NOP ;  /* 0x0000000000007918 */ /* 0x000fc00000000000 */
        /* <DEDUP_REMOVED lines=8> */
.L_x_1:


//--------------------- .nv.shared.reserved.0     --------------------------
	.section	.nv.shared.reserved.0,"aw",@nobits
	.weak		__nv_reservedSMEM_offset_0_alias
	.size		__nv_reservedSMEM_offset_0_alias, 0, 64
	.other		__nv_reservedSMEM_offset_0_alias,@"STO_CUDA_RESERVED_SHARED STV_DEFAULT"
__nv_reservedSMEM_offset_0_alias:
	.zero		0
	.zero		64


//--------------------- .nv.constant0._Z14vector_add_gpuPiS_S_i --------------------------
	.section	.nv.constant0._Z14vector_add_gpuPiS_S_i,"a",@progbits
	.sectionflags	@""
	.align	4
.nv.constant0._Z14vector_add_gpuPiS_S_i:
	.zero		924


//--------------------- SYMBOLS --------------------------

	.type		.nv.reservedSmem.offset0,@object
	.size		.nv.reservedSmem.offset0,0x4
